//
// Generated by NVIDIA NVVM Compiler
//
// Compiler Build ID: CL-36424714
// Cuda compilation tools, release 13.0, V13.0.88
// Based on NVVM 20.0.0
//

.version 9.0
.target sm_100
.address_size 64

	// .globl	_Z8generatePfiii

.visible .entry _Z8generatePfiii(
	.param .u64 .ptr .align 1 _Z8generatePfiii_param_0,
	.param .u32 _Z8generatePfiii_param_1,
	.param .u32 _Z8generatePfiii_param_2,
	.param .u32 _Z8generatePfiii_param_3
)
{
	.reg .pred 	%p<2>;
	.reg .b32 	%r<7>;
	.reg .b32 	%f<2>;
	.reg .b64 	%rd<5>;

	ld.param.u64 	%rd1, [_Z8generatePfiii_param_0];
	ld.param.u32 	%r3, [_Z8generatePfiii_param_1];
	ld.param.u32 	%r2, [_Z8generatePfiii_param_2];
	mov.u32 	%r4, %tid.x;
	mov.u32 	%r5, %ntid.x;
	mov.u32 	%r6, %ctaid.x;
	mad.lo.s32 	%r1, %r5, %r6, %r4;
	setp.ge.s32 	%p1, %r1, %r3;
	@%p1 bra 	$L__BB0_2;
	cvta.to.global.u64 	%rd2, %rd1;
	cvt.rn.f32.s32 	%f1, %r2;
	mul.wide.s32 	%rd3, %r1, 4;
	add.s64 	%rd4, %rd2, %rd3;
	st.global.f32 	[%rd4], %f1;
$L__BB0_2:
	ret;

}
	// .globl	_Z3sumPfS_S_ii
.visible .entry _Z3sumPfS_S_ii(
	.param .u64 .ptr .align 1 _Z3sumPfS_S_ii_param_0,
	.param .u64 .ptr .align 1 _Z3sumPfS_S_ii_param_1,
	.param .u64 .ptr .align 1 _Z3sumPfS_S_ii_param_2,
	.param .u32 _Z3sumPfS_S_ii_param_3,
	.param .u32 _Z3sumPfS_S_ii_param_4
)
{
	.reg .pred 	%p<2>;
	.reg .b32 	%r<6>;
	.reg .b32 	%f<4>;
	.reg .b64 	%rd<11>;

	ld.param.u64 	%rd1, [_Z3sumPfS_S_ii_param_0];
	ld.param.u64 	%rd2, [_Z3sumPfS_S_ii_param_1];
	ld.param.u64 	%rd3, [_Z3sumPfS_S_ii_param_2];
	ld.param.u32 	%r2, [_Z3sumPfS_S_ii_param_3];
	mov.u32 	%r3, %tid.x;
	mov.u32 	%r4, %ntid.x;
	mov.u32 	%r5, %ctaid.x;
	mad.lo.s32 	%r1, %r4, %r5, %r3;
	setp.ge.s32 	%p1, %r1, %r2;
	@%p1 bra 	$L__BB1_2;
	cvta.to.global.u64 	%rd4, %rd1;
	cvta.to.global.u64 	%rd5, %rd2;
	cvta.to.global.u64 	%rd6, %rd3;
	mul.wide.s32 	%rd7, %r1, 4;
	add.s64 	%rd8, %rd4, %rd7;
	ld.global.f32 	%f1, [%rd8];
	add.s64 	%rd9, %rd5, %rd7;
	ld.global.f32 	%f2, [%rd9];
	add.f32 	%f3, %f1, %f2;
	add.s64 	%rd10, %rd6, %rd7;
	st.global.f32 	[%rd10], %f3;
$L__BB1_2:
	ret;

}


// ===== COMPILED SASS (sm_100) =====

	.target	sm_100

	.elftype	@"ET_EXEC"


//--------------------- .note.nv.tkinfo           --------------------------
	.section	.note.nv.tkinfo,"",@"SHT_NOTE"
	.sectionflags	@"SHF_NOTE_NV_TKINFO"
	.tkinfo
        /*0018*/ 	.word	0x00000002
        /*0030*/ 	.string	""
        /*0030*/ 	.string	"ptxas"
        /*0030*/ 	.string	"Cuda compilation tools, release 13.0, V13.0.88"
        /*0030*/ 	.string	"Build cuda_13.0.r13.0/compiler.36424714_0"
        /*0030*/ 	.string	"-arch sm_100 -m 64 "



//--------------------- .note.nv.cuinfo           --------------------------
	.section	.note.nv.cuinfo,"",@"SHT_NOTE"
	.sectionflags	@"SHF_NOTE_NV_CUINFO"
        /*0018*/ 	.short	0x0002
        /*001a*/ 	.short	0x0064
        /*001c*/ 	.short	0x0082
	.zero		2


//--------------------- .nv.info                  --------------------------
	.section	.nv.info,"",@"SHT_CUDA_INFO"
	.align	4


	//----- nvinfo : EIATTR_REGCOUNT
	.align		4
        /*0000*/ 	.byte	0x04, 0x2f
        /*0002*/ 	.short	(.L_1 - .L_0)
	.align		4
.L_0:
        /*0004*/ 	.word	index@(_Z8generatePfiii)
        /*0008*/ 	.word	0x00000008


	//----- nvinfo : EIATTR_FRAME_SIZE
	.align		4
.L_1:
        /*000c*/ 	.byte	0x04, 0x11
        /*000e*/ 	.short	(.L_3 - .L_2)
	.align		4
.L_2:
        /*0010*/ 	.word	index@(_Z8generatePfiii)
        /*0014*/ 	.word	0x00000000


	//----- nvinfo : EIATTR_REGCOUNT
	.align		4
.L_3:
        /*0018*/ 	.byte	0x04, 0x2f
        /*001a*/ 	.short	(.L_5 - .L_4)
	.align		4
.L_4:
        /*001c*/ 	.word	index@(_Z3sumPfS_S_ii)
        /*0020*/ 	.word	0x0000000c


	//----- nvinfo : EIATTR_FRAME_SIZE
	.align		4
.L_5:
        /*0024*/ 	.byte	0x04, 0x11
        /*0026*/ 	.short	(.L_7 - .L_6)
	.align		4
.L_6:
        /*0028*/ 	.word	index@(_Z3sumPfS_S_ii)
        /*002c*/ 	.word	0x00000000


	//----- nvinfo : EIATTR_MIN_STACK_SIZE
	.align		4
.L_7:
        /*0030*/ 	.byte	0x04, 0x12
        /*0032*/ 	.short	(.L_9 - .L_8)
	.align		4
.L_8:
        /*0034*/ 	.word	index@(_Z3sumPfS_S_ii)
        /*0038*/ 	.word	0x00000000


	//----- nvinfo : EIATTR_MIN_STACK_SIZE
	.align		4
.L_9:
        /*003c*/ 	.byte	0x04, 0x12
        /*003e*/ 	.short	(.L_11 - .L_10)
	.align		4
.L_10:
        /*0040*/ 	.word	index@(_Z8generatePfiii)
        /*0044*/ 	.word	0x00000000
.L_11:


//--------------------- .nv.compat                --------------------------
	.section	.nv.compat,"",@"SHT_CUDA_COMPAT_INFO"
	.align	4
        /*0000*/ 	.byte	0x02, 0x09, 0x00, 0x00, 0x02, 0x02, 0x01, 0x00, 0x02, 0x05, 0x05, 0x00, 0x03, 0x07, 0x01, 0x01
        /*0010*/ 	.byte	0x02, 0x03, 0x00, 0x00, 0x02, 0x06, 0x01, 0x00, 0x04, 0x0b, 0x08, 0x00, 0x09, 0x00, 0x00, 0x00
        /*0020*/ 	.byte	0x00, 0x00, 0x00, 0x00


//--------------------- .nv.info._Z3sumPfS_S_ii   --------------------------
	.section	.nv.info._Z3sumPfS_S_ii,"",@"SHT_CUDA_INFO"
	.sectionflags	@""
	.align	4


	//----- nvinfo : EIATTR_CUDA_API_VERSION
	.align		4
        /*0000*/ 	.byte	0x04, 0x37
        /*0002*/ 	.short	(.L_13 - .L_12)
.L_12:
        /*0004*/ 	.word	0x00000082


	//----- nvinfo : EIATTR_KPARAM_INFO
	.align		4
.L_13:
        /*0008*/ 	.byte	0x04, 0x17
        /*000a*/ 	.short	(.L_15 - .L_14)
.L_14:
        /*000c*/ 	.word	0x00000000
        /*0010*/ 	.short	0x0004
        /*0012*/ 	.short	0x001c
        /*0014*/ 	.byte	0x00, 0xf0, 0x11, 0x00


	//----- nvinfo : EIATTR_KPARAM_INFO
	.align		4
.L_15:
        /*0018*/ 	.byte	0x04, 0x17
        /*001a*/ 	.short	(.L_17 - .L_16)
.L_16:
        /*001c*/ 	.word	0x00000000
        /*0020*/ 	.short	0x0003
        /*0022*/ 	.short	0x0018
        /*0024*/ 	.byte	0x00, 0xf0, 0x11, 0x00


	//----- nvinfo : EIATTR_KPARAM_INFO
	.align		4
.L_17:
        /*0028*/ 	.byte	0x04, 0x17
        /*002a*/ 	.short	(.L_19 - .L_18)
.L_18:
        /*002c*/ 	.word	0x00000000
        /*0030*/ 	.short	0x0002
        /*0032*/ 	.short	0x0010
        /*0034*/ 	.byte	0x00, 0xf5, 0x21, 0x00


	//----- nvinfo : EIATTR_KPARAM_INFO
	.align		4
.L_19:
        /*0038*/ 	.byte	0x04, 0x17
        /*003a*/ 	.short	(.L_21 - .L_20)
.L_20:
        /*003c*/ 	.word	0x00000000
        /*0040*/ 	.short	0x0001
        /*0042*/ 	.short	0x0008
        /*0044*/ 	.byte	0x00, 0xf5, 0x21, 0x00


	//----- nvinfo : EIATTR_KPARAM_INFO
	.align		4
.L_21:
        /*0048*/ 	.byte	0x04, 0x17
        /*004a*/ 	.short	(.L_23 - .L_22)
.L_22:
        /*004c*/ 	.word	0x00000000
        /*0050*/ 	.short	0x0000
        /*0052*/ 	.short	0x0000
        /*0054*/ 	.byte	0x00, 0xf5, 0x21, 0x00


	//----- nvinfo : EIATTR_SPARSE_MMA_MASK
	.align		4
.L_23:
        /*0058*/ 	.byte	0x03, 0x50
        /*005a*/ 	.short	0x0000


	//----- nvinfo : EIATTR_MAXREG_COUNT
	.align		4
        /*005c*/ 	.byte	0x03, 0x1b
        /*005e*/ 	.short	0x00ff


	//----- nvinfo : EIATTR_MERCURY_ISA_VERSION
	.align		4
        /*0060*/ 	.byte	0x03, 0x5f
        /*0062*/ 	.short	0x0101


	//----- nvinfo : EIATTR_VRC_CTA_INIT_COUNT
	.align		4
        /*0064*/ 	.byte	0x02, 0x4a
	.zero		1
	.zero		1


	//----- nvinfo : EIATTR_EXIT_INSTR_OFFSETS
	.align		4
        /*0068*/ 	.byte	0x04, 0x1c
        /*006a*/ 	.short	(.L_25 - .L_24)


	//   ....[0]....
.L_24:
        /*006c*/ 	.word	0x00000070


	//   ....[1]....
        /*0070*/ 	.word	0x00000130


	//----- nvinfo : EIATTR_CBANK_PARAM_SIZE
	.align		4
.L_25:
        /*0074*/ 	.byte	0x03, 0x19
        /*0076*/ 	.short	0x0020


	//----- nvinfo : EIATTR_PARAM_CBANK
	.align		4
        /*0078*/ 	.byte	0x04, 0x0a
        /*007a*/ 	.short	(.L_27 - .L_26)
	.align		4
.L_26:
        /*007c*/ 	.word	index@(.nv.constant0._Z3sumPfS_S_ii)
        /*0080*/ 	.short	0x0380
        /*0082*/ 	.short	0x0020


	//----- nvinfo : EIATTR_SW_WAR
	.align		4
.L_27:
        /*0084*/ 	.byte	0x04, 0x36
        /*0086*/ 	.short	(.L_29 - .L_28)
.L_28:
        /*0088*/ 	.word	0x00000008
.L_29:


//--------------------- .nv.info._Z8generatePfiii --------------------------
	.section	.nv.info._Z8generatePfiii,"",@"SHT_CUDA_INFO"
	.sectionflags	@""
	.align	4


	//----- nvinfo : EIATTR_CUDA_API_VERSION
	.align		4
        /*0000*/ 	.byte	0x04, 0x37
        /*0002*/ 	.short	(.L_31 - .L_30)
.L_30:
        /*0004*/ 	.word	0x00000082


	//----- nvinfo : EIATTR_KPARAM_INFO
	.align		4
.L_31:
        /*0008*/ 	.byte	0x04, 0x17
        /*000a*/ 	.short	(.L_33 - .L_32)
.L_32:
        /*000c*/ 	.word	0x00000000
        /*0010*/ 	.short	0x0003
        /*0012*/ 	.short	0x0010
        /*0014*/ 	.byte	0x00, 0xf0, 0x11, 0x00


	//----- nvinfo : EIATTR_KPARAM_INFO
	.align		4
.L_33:
        /*0018*/ 	.byte	0x04, 0x17
        /*001a*/ 	.short	(.L_35 - .L_34)
.L_34:
        /*001c*/ 	.word	0x00000000
        /*0020*/ 	.short	0x0002
        /*0022*/ 	.short	0x000c
        /*0024*/ 	.byte	0x00, 0xf0, 0x11, 0x00


	//----- nvinfo : EIATTR_KPARAM_INFO
	.align		4
.L_35:
        /*0028*/ 	.byte	0x04, 0x17
        /*002a*/ 	.short	(.L_37 - .L_36)
.L_36:
        /*002c*/ 	.word	0x00000000
        /*0030*/ 	.short	0x0001
        /*0032*/ 	.short	0x0008
        /*0034*/ 	.byte	0x00, 0xf0, 0x11, 0x00


	//----- nvinfo : EIATTR_KPARAM_INFO
	.align		4
.L_37:
        /*0038*/ 	.byte	0x04, 0x17
        /*003a*/ 	.short	(.L_39 - .L_38)
.L_38:
        /*003c*/ 	.word	0x00000000
        /*0040*/ 	.short	0x0000
        /*0042*/ 	.short	0x0000
        /*0044*/ 	.byte	0x00, 0xf5, 0x21, 0x00


	//----- nvinfo : EIATTR_SPARSE_MMA_MASK
	.align		4
.L_39:
        /*0048*/ 	.byte	0x03, 0x50
        /*004a*/ 	.short	0x0000


	//----- nvinfo : EIATTR_MAXREG_COUNT
	.align		4
        /*004c*/ 	.byte	0x03, 0x1b
        /*004e*/ 	.short	0x00ff


	//----- nvinfo : EIATTR_MERCURY_ISA_VERSION
	.align		4
        /*0050*/ 	.byte	0x03, 0x5f
        /*0052*/ 	.short	0x0101


	//----- nvinfo : EIATTR_VRC_CTA_INIT_COUNT
	.align		4
        /*0054*/ 	.byte	0x02, 0x4a
	.zero		1
	.zero		1


	//----- nvinfo : EIATTR_EXIT_INSTR_OFFSETS
	.align		4
        /*0058*/ 	.byte	0x04, 0x1c
        /*005a*/ 	.short	(.L_41 - .L_40)


	//   ....[0]....
.L_40:
        /*005c*/ 	.word	0x00000070


	//   ....[1]....
        /*0060*/ 	.word	0x000000e0


	//----- nvinfo : EIATTR_CBANK_PARAM_SIZE
	.align		4
.L_41:
        /*0064*/ 	.byte	0x03, 0x19
        /*0066*/ 	.short	0x0014


	//----- nvinfo : EIATTR_PARAM_CBANK
	.align		4
        /*0068*/ 	.byte	0x04, 0x0a
        /*006a*/ 	.short	(.L_43 - .L_42)
	.align		4
.L_42:
        /*006c*/ 	.word	index@(.nv.constant0._Z8generatePfiii)
        /*0070*/ 	.short	0x0380
        /*0072*/ 	.short	0x0014


	//----- nvinfo : EIATTR_SW_WAR
	.align		4
.L_43:
        /*0074*/ 	.byte	0x04, 0x36
        /*0076*/ 	.short	(.L_45 - .L_44)
.L_44:
        /*0078*/ 	.word	0x00000008
.L_45:


//--------------------- .nv.callgraph             --------------------------
	.section	.nv.callgraph,"",@"SHT_CUDA_CALLGRAPH"
	.align	4
	.sectionentsize	8
	.align		4
        /*0000*/ 	.word	0x00000000
	.align		4
        /*0004*/ 	.word	0xffffffff
	.align		4
        /*0008*/ 	.word	0x00000000
	.align		4
        /*000c*/ 	.word	0xfffffffe
	.align		4
        /*0010*/ 	.word	0x00000000
	.align		4
        /*0014*/ 	.word	0xfffffffd
	.align		4
        /*0018*/ 	.word	0x00000000
	.align		4
        /*001c*/ 	.word	0xfffffffc


//--------------------- .text._Z3sumPfS_S_ii      --------------------------
	.section	.text._Z3sumPfS_S_ii,"ax",@progbits
	.align	128
        .global         _Z3sumPfS_S_ii
        .type           _Z3sumPfS_S_ii,@function
        .size           _Z3sumPfS_S_ii,(.L_x_2 - _Z3sumPfS_S_ii)
        .other          _Z3sumPfS_S_ii,@"STO_CUDA_ENTRY STV_DEFAULT"
_Z3sumPfS_S_ii:
.text._Z3sumPfS_S_ii:
[----:B------:R-:W-:Y:S01]  /*0000*/  LDC R1, c[0x0][0x37c] ;  /* 0x0000df00ff017b82 */ /* 0x000fe20000000800 */
[----:B------:R-:W0:Y:S01]  /*0010*/  S2R R9, SR_TID.X ;  /* 0x0000000000097919 */ /* 0x000e220000002100 */
[----:B------:R-:W0:Y:S01]  /*0020*/  LDCU UR4, c[0x0][0x360] ;  /* 0x00006c00ff0477ac */ /* 0x000e220008000800 */
[----:B------:R-:W0:Y:S01]  /*0030*/  S2R R0, SR_CTAID.X ;  /* 0x0000000000007919 */ /* 0x000e220000002500 */
[----:B------:R-:W1:Y:S01]  /*0040*/  LDCU UR5, c[0x0][0x398] ;  /* 0x00007300ff0577ac */ /* 0x000e620008000800 */
[----:B0-----:R-:W-:-:S05]  /*0050*/  IMAD R9, R0, UR4, R9 ;  /* 0x0000000400097c24 */ /* 0x001fca000f8e0209 */
[----:B-1----:R-:W-:-:S13]  /*0060*/  ISETP.GE.AND P0, PT, R9, UR5, PT ;  /* 0x0000000509007c0c */ /* 0x002fda000bf06270 */
[----:B------:R-:W-:Y:S05]  /*0070*/  @P0 EXIT ;  /* 0x000000000000094d */ /* 0x000fea0003800000 */
[----:B------:R-:W0:Y:S01]  /*0080*/  LDC.64 R2, c[0x0][0x380] ;  /* 0x0000e000ff027b82 */ /* 0x000e220000000a00 */
[----:B------:R-:W1:Y:S07]  /*0090*/  LDCU.64 UR4, c[0x0][0x358] ;  /* 0x00006b00ff0477ac */ /* 0x000e6e0008000a00 */
[----:B------:R-:W2:Y:S08]  /*00a0*/  LDC.64 R4, c[0x0][0x388] ;  /* 0x0000e200ff047b82 */ /* 0x000eb00000000a00 */
[----:B------:R-:W3:Y:S01]  /*00b0*/  LDC.64 R6, c[0x0][0x390] ;  /* 0x0000e400ff067b82 */ /* 0x000ee20000000a00 */
[----:B0-----:R-:W-:-:S06]  /*00c0*/  IMAD.WIDE R2, R9, 0x4, R2 ;  /* 0x0000000409027825 */ /* 0x001fcc00078e0202 */
[----:B-1----:R-:W4:Y:S01]  /*00d0*/  LDG.E R2, desc[UR4][R2.64] ;  /* 0x0000000402027981 */ /* 0x002f22000c1e1900 */
[----:B--2---:R-:W-:-:S06]  /*00e0*/  IMAD.WIDE R4, R9, 0x4, R4 ;  /* 0x0000000409047825 */ /* 0x004fcc00078e0204 */
[----:B------:R-:W4:Y:S01]  /*00f0*/  LDG.E R5, desc[UR4][R4.64] ;  /* 0x0000000404057981 */ /* 0x000f22000c1e1900 */
[----:B---3--:R-:W-:-:S04]  /*0100*/  IMAD.WIDE R6, R9, 0x4, R6 ;  /* 0x0000000409067825 */ /* 0x008fc800078e0206 */
[----:B----4-:R-:W-:-:S05]  /*0110*/  FADD R9, R2, R5 ;  /* 0x0000000502097221 */ /* 0x010fca0000000000 */
[----:B------:R-:W-:Y:S01]  /*0120*/  STG.E desc[UR4][R6.64], R9 ;  /* 0x0000000906007986 */ /* 0x000fe2000c101904 */
[----:B------:R-:W-:Y:S05]  /*0130*/  EXIT ;  /* 0x000000000000794d */ /* 0x000fea0003800000 */
.L_x_0:
[----:B------:R-:W-:-:S00]  /*0140*/  BRA `(.L_x_0) ;  /* 0xfffffffc00fc7947 */ /* 0x000fc0000383ffff */
[----:B------:R-:W-:-:S00]  /*0150*/  NOP ;  /* 0x0000000000007918 */ /* 0x000fc00000000000 */
        /* <DEDUP_REMOVED lines=10> */
.L_x_2:


//--------------------- .text._Z8generatePfiii    --------------------------
	.section	.text._Z8generatePfiii,"ax",@progbits
	.align	128
        .global         _Z8generatePfiii
        .type           _Z8generatePfiii,@function
        .size           _Z8generatePfiii,(.L_x_3 - _Z8generatePfiii)
        .other          _Z8generatePfiii,@"STO_CUDA_ENTRY STV_DEFAULT"
_Z8generatePfiii:
.text._Z8generatePfiii:
        /* <DEDUP_REMOVED lines=9> */
[----:B------:R-:W1:Y:S01]  /*0090*/  LDCU UR6, c[0x0][0x38c] ;  /* 0x00007180ff0677ac */ /* 0x000e620008000800 */
[----:B------:R-:W2:Y:S01]  /*00a0*/  LDCU.64 UR4, c[0x0][0x358] ;  /* 0x00006b00ff0477ac */ /* 0x000ea20008000a00 */
[----:B0-----:R-:W-:Y:S01]  /*00b0*/  IMAD.WIDE R2, R5, 0x4, R2 ;  /* 0x0000000405027825 */ /* 0x001fe200078e0202 */
[----:B-1----:R-:W-:-:S05]  /*00c0*/  I2FP.F32.S32 R5, UR6 ;  /* 0x0000000600057c45 */ /* 0x002fca0008201400 */
[----:B--2---:R-:W-:Y:S01]  /*00d0*/  STG.E desc[UR4][R2.64], R5 ;  /* 0x0000000502007986 */ /* 0x004fe2000c101904 */
[----:B------:R-:W-:Y:S05]  /*00e0*/  EXIT ;  /* 0x000000000000794d */ /* 0x000fea0003800000 */
.L_x_1:
        /* <DEDUP_REMOVED lines=9> */
.L_x_3:


//--------------------- .nv.shared.reserved.0     --------------------------
	.section	.nv.shared.reserved.0,"aw",@nobits
	.weak		__nv_reservedSMEM_offset_0_alias
	.size		__nv_reservedSMEM_offset_0_alias, 0, 64
	.other		__nv_reservedSMEM_offset_0_alias,@"STO_CUDA_RESERVED_SHARED STV_DEFAULT"
__nv_reservedSMEM_offset_0_alias:
	.zero		0
	.zero		64


//--------------------- .nv.constant0._Z3sumPfS_S_ii --------------------------
	.section	.nv.constant0._Z3sumPfS_S_ii,"a",@progbits
	.sectionflags	@""
	.align	4
.nv.constant0._Z3sumPfS_S_ii:
	.zero		928


//--------------------- .nv.constant0._Z8generatePfiii --------------------------
	.section	.nv.constant0._Z8generatePfiii,"a",@progbits
	.sectionflags	@""
	.align	4
.nv.constant0._Z8generatePfiii:
	.zero		916


//--------------------- SYMBOLS --------------------------

	.type		.nv.reservedSmem.offset0,@object
	.size		.nv.reservedSmem.offset0,0x4
